	.headerflags	@"EF_CUDA_TEXMODE_UNIFIED EF_CUDA_64BIT_ADDRESS EF_CUDA_ACCELERATORS EF_CUDA_SM90 EF_CUDA_VIRTUAL_SM(EF_CUDA_SM90)"
	.elftype	@"ET_EXEC"


//--------------------- .nv.info                  --------------------------
	.section	.nv.info,"",@"SHT_CUDA_INFO"
	.align	4


	//----- nvinfo : EIATTR_REGCOUNT
	.align		4
        /*0000*/ 	.byte	0x04, 0x2f
        /*0002*/ 	.short	(.L_1 - .L_0)
	.align		4
.L_0:
        /*0004*/ 	.word	index@(triton_mm)
        /*0008*/ 	.word	0x00000028


	//----- nvinfo : EIATTR_MIN_STACK_SIZE
	.align		4
.L_1:
        /*000c*/ 	.byte	0x04, 0x12
        /*000e*/ 	.short	(.L_3 - .L_2)
	.align		4
.L_2:
        /*0010*/ 	.word	index@(triton_mm)
        /*0014*/ 	.word	0x00000000


	//----- nvinfo : EIATTR_FRAME_SIZE
	.align		4
.L_3:
        /*0018*/ 	.byte	0x04, 0x11
        /*001a*/ 	.short	(.L_5 - .L_4)
	.align		4
.L_4:
        /*001c*/ 	.word	index@(triton_mm)
        /*0020*/ 	.word	0x00000000


	//----- nvinfo : EIATTR_MIN_STACK_SIZE
	.align		4
.L_5:
        /*0024*/ 	.byte	0x04, 0x12
        /*0026*/ 	.short	(.L_7 - .L_6)
	.align		4
.L_6:
        /*0028*/ 	.word	index@(triton_mm)
        /*002c*/ 	.word	0x00000000
.L_7:


//--------------------- .nv.info.triton_mm        --------------------------
	.section	.nv.info.triton_mm,"",@"SHT_CUDA_INFO"
	.sectionflags	@""
	.align	4


	//----- nvinfo : EIATTR_CUDA_API_VERSION
	.align		4
        /*0000*/ 	.byte	0x04, 0x37
        /*0002*/ 	.short	(.L_9 - .L_8)
.L_8:
        /*0004*/ 	.word	0x0000007c


	//----- nvinfo : EIATTR_KPARAM_INFO
	.align		4
.L_9:
        /*0008*/ 	.byte	0x04, 0x17
        /*000a*/ 	.short	(.L_11 - .L_10)
.L_10:
        /*000c*/ 	.word	0x00000000
        /*0010*/ 	.short	0x0002
        /*0012*/ 	.short	0x0010
        /*0014*/ 	.byte	0x00, 0xf0, 0x21, 0x00


	//----- nvinfo : EIATTR_KPARAM_INFO
	.align		4
.L_11:
        /*0018*/ 	.byte	0x04, 0x17
        /*001a*/ 	.short	(.L_13 - .L_12)
.L_12:
        /*001c*/ 	.word	0x00000000
        /*0020*/ 	.short	0x0001
        /*0022*/ 	.short	0x0008
        /*0024*/ 	.byte	0x00, 0xf0, 0x21, 0x00


	//----- nvinfo : EIATTR_KPARAM_INFO
	.align		4
.L_13:
        /*0028*/ 	.byte	0x04, 0x17
        /*002a*/ 	.short	(.L_15 - .L_14)
.L_14:
        /*002c*/ 	.word	0x00000000
        /*0030*/ 	.short	0x0000
        /*0032*/ 	.short	0x0000
        /*0034*/ 	.byte	0x00, 0xf0, 0x21, 0x00


	//----- nvinfo : EIATTR_SPARSE_MMA_MASK
	.align		4
.L_15:
        /*0038*/ 	.byte	0x03, 0x50
        /*003a*/ 	.short	0x0000


	//----- nvinfo : EIATTR_MAXREG_COUNT
	.align		4
        /*003c*/ 	.byte	0x03, 0x1b
        /*003e*/ 	.short	0x00ff


	//----- nvinfo : EIATTR_EXIT_INSTR_OFFSETS
	.align		4
        /*0040*/ 	.byte	0x04, 0x1c
        /*0042*/ 	.short	(.L_17 - .L_16)


	//   ....[0]....
.L_16:
        /*0044*/ 	.word	0x00001bd0


	//   ....[1]....
        /*0048*/ 	.word	0x00001c20


	//----- nvinfo : EIATTR_MAX_THREADS
	.align		4
.L_17:
        /*004c*/ 	.byte	0x04, 0x05
        /*004e*/ 	.short	(.L_19 - .L_18)
.L_18:
        /*0050*/ 	.word	0x00000100
        /*0054*/ 	.word	0x00000001
        /*0058*/ 	.word	0x00000001


	//----- nvinfo : EIATTR_CBANK_PARAM_SIZE
	.align		4
.L_19:
        /*005c*/ 	.byte	0x03, 0x19
        /*005e*/ 	.short	0x0018


	//----- nvinfo : EIATTR_PARAM_CBANK
	.align		4
        /*0060*/ 	.byte	0x04, 0x0a
        /*0062*/ 	.short	(.L_21 - .L_20)
	.align		4
.L_20:
        /*0064*/ 	.word	index@(.nv.constant0.triton_mm)
        /*0068*/ 	.short	0x0210
        /*006a*/ 	.short	0x0018


	//----- nvinfo : EIATTR_SW_WAR
	.align		4
.L_21:
        /*006c*/ 	.byte	0x04, 0x36
        /*006e*/ 	.short	(.L_23 - .L_22)
.L_22:
        /*0070*/ 	.word	0x00000008
.L_23:


//--------------------- .nv.callgraph             --------------------------
	.section	.nv.callgraph,"",@"SHT_CUDA_CALLGRAPH"
	.align	4
	.sectionentsize	8
	.align		4
        /*0000*/ 	.word	0x00000000
	.align		4
        /*0004*/ 	.word	0xffffffff
	.align		4
        /*0008*/ 	.word	0x00000000
	.align		4
        /*000c*/ 	.word	0xfffffffe
	.align		4
        /*0010*/ 	.word	0x00000000
	.align		4
        /*0014*/ 	.word	0xfffffffd
	.align		4
        /*0018*/ 	.word	0x00000000
	.align		4
        /*001c*/ 	.word	0xfffffffc


//--------------------- .text.triton_mm           --------------------------
	.section	.text.triton_mm,"ax",@progbits
	.sectionflags	@"SHF_BARRIERS=1"
	.align	128
        .global         triton_mm
        .type           triton_mm,@function
        .size           triton_mm,(.L_x_2 - triton_mm)
        .other          triton_mm,@"STO_CUDA_ENTRY STV_DEFAULT"
triton_mm:
.text.triton_mm:
[----:B------:R-:W1:Y:S02]  /*0000*/  LDC R1, c[0x0][0x28] ;  /* 0x00000a00ff017b82 */ /* 0x000e640000000800 */
[----:B------:R-:W2:Y:S01]  /*0010*/  S2UR UR18, SR_CTAID.X ;  /* 0x00000000001279c3 */ /* 0x000ea20000002500 */
[----:B------:R-:W3:Y:S01]  /*0020*/  S2R R19, SR_TID.X ;  /* 0x0000000000137919 */ /* 0x000ee20000002100 */
[----:B------:R-:W-:Y:S01]  /*0030*/  ULDC.64 UR16, c[0x0][0x208] ;  /* 0x0000820000107ab9 */ /* 0x000fe20000000a00 */
[----:B------:R-:W-:Y:S01]  /*0040*/  UMOV UR13, 0xffffffe0 ;  /* 0xffffffe0000d7882 */ /* 0x000fe20000000000 */
[----:B--2---:R-:W-:-:S04]  /*0050*/  UIMAD.WIDE UR4, UR18, 0x38e38e39, URZ ;  /* 0x38e38e39120478a5 */ /* 0x004fc8000f8e023f */
[----:B------:R-:W-:-:S03]  /*0060*/  USHF.R.U32.HI UR6, URZ, 0x1f, UR5 ;  /* 0x0000001f3f067899 */ /* 0x000fc60008011605 */
[----:B------:R-:W-:Y:S01]  /*0070*/  UMOV UR4, 0xfffffff8 ;  /* 0xfffffff800047882 */ /* 0x000fe20000000000 */
[----:B------:R-:W-:Y:S01]  /*0080*/  ULEA.HI.SX32 UR6, UR5, UR6, 0x19 ;  /* 0x0000000605067291 */ /* 0x000fe2000f8fca3f */
[--C-:B---3--:R-:W-:Y:S01]  /*0090*/  SHF.R.U32.HI R25, RZ, 0x2, R19.reuse ;  /* 0x00000002ff197819 */ /* 0x108fe20000011613 */
[----:B------:R-:W-:Y:S01]  /*00a0*/  IMAD.SHL.U32 R29, R19, 0x2, RZ ;  /* 0x00000002131d7824 */ /* 0x000fe200078e00ff */
[--C-:B------:R-:W-:Y:S01]  /*00b0*/  SHF.R.U32.HI R27, RZ, 0x4, R19.reuse ;  /* 0x00000004ff1b7819 */ /* 0x100fe20000011613 */
[----:B------:R-:W-:Y:S01]  /*00c0*/  UIMAD UR4, UR6, UR4, 0x1 ;  /* 0x00000001060474a4 */ /* 0x000fe2000f8e0204 */
[----:B------:R-:W-:Y:S01]  /*00d0*/  SGXT.U32 R25, R25, 0x6 ;  /* 0x000000061919781a */ /* 0x000fe20000000000 */
[----:B------:R-:W-:Y:S01]  /*00e0*/  UIMAD UR11, UR6, -0x240, UR18 ;  /* 0xfffffdc0060b78a4 */ /* 0x000fe2000f8e0212 */
[----:B------:R-:W-:Y:S01]  /*00f0*/  SGXT.U32 R27, R27, 0x4 ;  /* 0x000000041b1b781a */ /* 0x000fe20000000000 */
[----:B------:R-:W-:Y:S01]  /*0100*/  UISETP.LT.AND UP0, UPT, UR4, 0x8, UPT ;  /* 0x000000080400788c */ /* 0x000fe2000bf01270 */
[----:B------:R-:W-:Y:S01]  /*0110*/  LOP3.LUT R8, R29, 0x6, RZ, 0xc0, !PT ;  /* 0x000000061d087812 */ /* 0x000fe200078ec0ff */
[----:B------:R-:W-:Y:S01]  /*0120*/  IMAD.SHL.U32 R28, R19, 0x8, RZ ;  /* 0x00000008131c7824 */ /* 0x000fe200078e00ff */
[----:B------:R-:W-:Y:S01]  /*0130*/  LOP3.LUT R24, R25, 0x40, RZ, 0xfc, !PT ;  /* 0x0000004019187812 */ /* 0x000fe200078efcff */
[----:B------:R-:W-:Y:S01]  /*0140*/  USEL UR10, UR4, 0x8, UP0 ;  /* 0x00000008040a7887 */ /* 0x000fe20008000000 */
[----:B------:R-:W-:Y:S01]  /*0150*/  IMAD.U32 R4, RZ, RZ, UR11 ;  /* 0x0000000bff047e24 */ /* 0x000fe2000f8e00ff */
[--C-:B------:R-:W-:Y:S01]  /*0160*/  SHF.R.U32.HI R23, RZ, 0x4, R19.reuse ;  /* 0x00000004ff177819 */ /* 0x100fe20000011613 */
[----:B------:R-:W-:Y:S01]  /*0170*/  UMOV UR4, URZ ;  /* 0x0000003f00047c82 */ /* 0x000fe20008000000 */
[----:B------:R-:W-:Y:S01]  /*0180*/  ULOP3.LUT UR11, UR11, UR10, URZ, 0x3c, !UPT ;  /* 0x0000000a0b0b7292 */ /* 0x000fe2000f8e3c3f */
[----:B------:R-:W-:Y:S01]  /*0190*/  SHF.R.U32.HI R21, RZ, 0x5, R19 ;  /* 0x00000005ff157819 */ /* 0x000fe20000011613 */
[----:B------:R-:W-:Y:S01]  /*01a0*/  IMAD.U32 R3, RZ, RZ, UR10 ;  /* 0x0000000aff037e24 */ /* 0x000fe2000f8e00ff */
[----:B------:R-:W-:-:S02]  /*01b0*/  IABS R4, R4 ;  /* 0x0000000400047213 */ /* 0x000fc40000000000 */
[----:B------:R-:W-:Y:S02]  /*01c0*/  SGXT.U32 R23, R23, 0x1 ;  /* 0x000000011717781a */ /* 0x000fe40000000000 */
[-C--:B------:R-:W-:Y:S02]  /*01d0*/  IABS R0, R3.reuse ;  /* 0x0000000300007213 */ /* 0x080fe40000000000 */
[----:B------:R-:W-:Y:S02]  /*01e0*/  IABS R3, R3 ;  /* 0x0000000300037213 */ /* 0x000fe40000000000 */
[----:B------:R-:W-:Y:S02]  /*01f0*/  R2UR UR19, R0 ;  /* 0x00000000001372ca */ /* 0x000fe400000e0000 */
[----:B------:R-:W-:Y:S02]  /*0200*/  R2UR UR12, R4 ;  /* 0x00000000040c72ca */ /* 0x000fe400000e0000 */
[----:B------:R-:W-:-:S02]  /*0210*/  SGXT.U32 R21, R21, 0x3 ;  /* 0x000000031515781a */ /* 0x000fc40000000000 */
[----:B------:R-:W-:-:S03]  /*0220*/  LOP3.LUT R31, R19, 0xf, RZ, 0xc0, !PT ;  /* 0x0000000f131f7812 */ /* 0x000fc600078ec0ff */
[----:B------:R-:W-:Y:S02]  /*0230*/  IMAD.SHL.U32 R20, R21, 0x8, RZ ;  /* 0x0000000815147824 */ /* 0x000fe400078e00ff */
[----:B------:R-:W-:Y:S02]  /*0240*/  IMAD.SHL.U32 R18, R31, 0x20, RZ ;  /* 0x000000201f127824 */ /* 0x000fe400078e00ff */
[----:B------:R-:W2:Y:S08]  /*0250*/  I2F.RP R0, UR19 ;  /* 0x0000001300007d06 */ /* 0x000eb00008209400 */
[----:B--2---:R-:W2:Y:S02]  /*0260*/  MUFU.RCP R0, R0 ;  /* 0x0000000000007308 */ /* 0x004ea40000001000 */
[----:B--2---:R-:W-:-:S02]  /*0270*/  VIADD R2, R0, 0xffffffe ;  /* 0x0ffffffe00027836 */ /* 0x004fc40000000000 */
[----:B------:R-:W-:-:S04]  /*0280*/  IMAD.MOV R0, RZ, RZ, -R3 ;  /* 0x000000ffff007224 */ /* 0x000fc800078e0a03 */
[----:B------:R-:W2:Y:S02]  /*0290*/  F2I.FTZ.U32.TRUNC.NTZ R2, R2 ;  /* 0x0000000200027305 */ /* 0x000ea4000021f000 */
[----:B--2---:R-:W-:-:S13]  /*02a0*/  R2UR UR5, R2 ;  /* 0x00000000020572ca */ /* 0x004fda00000e0000 */
[----:B------:R-:W-:-:S04]  /*02b0*/  UIADD3 UR8, URZ, -UR5, URZ ;  /* 0x800000053f087290 */ /* 0x000fc8000fffe03f */
[----:B------:R-:W-:-:S04]  /*02c0*/  UIMAD UR8, UR8, UR19, URZ ;  /* 0x00000013080872a4 */ /* 0x000fc8000f8e023f */
[----:B------:R-:W-:Y:S01]  /*02d0*/  UIMAD.WIDE.U32 UR8, UR5, UR8, UR4 ;  /* 0x00000008050872a5 */ /* 0x000fe2000f8e0004 */
[----:B------:R-:W-:Y:S02]  /*02e0*/  R2UR UR5, R0 ;  /* 0x00000000000572ca */ /* 0x000fe400000e0000 */
[----:B------:R-:W-:-:S04]  /*02f0*/  SHF.R.U32.HI R0, RZ, 0x2, R19 ;  /* 0x00000002ff007819 */ /* 0x000fc80000011613 */
[----:B------:R-:W-:Y:S01]  /*0300*/  UMOV UR7, UR9 ;  /* 0x0000000900077c82 */ /* 0x000fe20008000000 */
[----:B------:R-:W-:Y:S01]  /*0310*/  LOP3.LUT R10, R29, 0x18, R0, 0x48, !PT ;  /* 0x000000181d0a7812 */ /* 0x000fe200078e4800 */
[----:B------:R-:W-:Y:S02]  /*0320*/  UIMAD.WIDE.U32 UR8, UR7, UR12, URZ ;  /* 0x0000000c070872a5 */ /* 0x000fe4000f8e003f */
[----:B------:R-:W-:Y:S02]  /*0330*/  ULOP3.LUT UR8, URZ, UR10, URZ, 0x33, !UPT ;  /* 0x0000000a3f087292 */ /* 0x000fe4000f8e333f */
[----:B------:R-:W-:Y:S01]  /*0340*/  IMAD R13, R27, 0x20, R10 ;  /* 0x000000201b0d7824 */ /* 0x000fe200078e020a */
[----:B------:R-:W-:-:S03]  /*0350*/  UIMAD UR4, UR9, UR5, UR12 ;  /* 0x00000005090472a4 */ /* 0x000fc6000f8e020c */
[----:B------:R-:W-:Y:S01]  /*0360*/  IMAD.IADD R13, R8, 0x1, R13 ;  /* 0x00000001080d7824 */ /* 0x000fe200078e020d */
[----:B------:R-:W-:Y:S01]  /*0370*/  UISETP.GT.U32.AND UP1, UPT, UR19, UR4, UPT ;  /* 0x000000041300728c */ /* 0x000fe2000bf24070 */
[----:B------:R-:W-:-:S10]  /*0380*/  UMOV UR12, 0x2 ;  /* 0x00000002000c7882 */ /* 0x000fd40000000000 */
[----:B------:R-:W-:Y:S02]  /*0390*/  @!UP1 UIADD3 UR4, UR4, -UR19, URZ ;  /* 0x8000001304049290 */ /* 0x000fe4000fffe03f */
[----:B------:R-:W-:Y:S02]  /*03a0*/  @!UP1 UIADD3 UR9, UR9, 0x1, URZ ;  /* 0x0000000109099890 */ /* 0x000fe4000fffe03f */
[----:B------:R-:W-:Y:S02]  /*03b0*/  UISETP.GE.U32.AND UP0, UPT, UR4, UR19, UPT ;  /* 0x000000130400728c */ /* 0x000fe4000bf06070 */
[----:B------:R-:W-:-:S05]  /*03c0*/  UISETP.GE.AND UP1, UPT, UR11, URZ, UPT ;  /* 0x0000003f0b00728c */ /* 0x000fca000bf26270 */
[----:B------:R-:W2:Y:S04]  /*03d0*/  S2UR UR4, SR_CgaCtaId ;  /* 0x00000000000479c3 */ /* 0x000ea80000008800 */
[----:B------:R-:W-:Y:S02]  /*03e0*/  @UP0 UIADD3 UR9, UR9, 0x1, URZ ;  /* 0x0000000109090890 */ /* 0x000fe4000fffe03f */
[----:B------:R-:W-:Y:S02]  /*03f0*/  UISETP.NE.AND UP0, UPT, UR10, URZ, UPT ;  /* 0x0000003f0a00728c */ /* 0x000fe4000bf05270 */
[----:B------:R-:W-:Y:S01]  /*0400*/  @!UP1 UIADD3 UR9, -UR9, URZ, URZ ;  /* 0x0000003f09099290 */ /* 0x000fe2000fffe13f */
[----:B------:R-:W-:-:S03]  /*0410*/  UMOV UR10, 0x400 ;  /* 0x00000400000a7882 */ /* 0x000fc60000000000 */
[----:B------:R-:W-:-:S04]  /*0420*/  USEL UR9, UR8, UR9, !UP0 ;  /* 0x0000000908097287 */ /* 0x000fc8000c000000 */
[----:B------:R-:W-:-:S06]  /*0430*/  USHF.L.U32 UR9, UR9, 0x7, URZ ;  /* 0x0000000709097899 */ /* 0x000fcc000800063f */
[----:B------:R-:W-:Y:S01]  /*0440*/  LOP3.LUT R2, R25, UR9, RZ, 0xfc, !PT ;  /* 0x0000000919027c12 */ /* 0x000fe2000f8efcff */
[----:B------:R-:W-:Y:S01]  /*0450*/  IMAD.U32 R6, RZ, RZ, UR9 ;  /* 0x00000009ff067e24 */ /* 0x000fe2000f8e00ff */
[----:B--2---:R-:W-:-:S03]  /*0460*/  UPRMT UR10, UR4, 0x654, UR10 ;  /* 0x00000654040a7896 */ /* 0x004fc6000800000a */
[----:B------:R-:W-:Y:S01]  /*0470*/  IMAD.HI R4, R2, 0x38e38e39, RZ ;  /* 0x38e38e3902047827 */ /* 0x000fe200078e02ff */
[----:B------:R-:W-:Y:S01]  /*0480*/  LOP3.LUT R3, R6, 0x40, R25, 0xfe, !PT ;  /* 0x0000004006037812 */ /* 0x000fe200078efe19 */
[----:B------:R-:W-:Y:S01]  /*0490*/  UIADD3 UR11, UR10, 0xc00, URZ ;  /* 0x00000c000a0b7890 */ /* 0x000fe2000fffe03f */
[----:B------:R-:W2:Y:S01]  /*04a0*/  LDC.64 R6, c[0x0][0x218] ;  /* 0x00008600ff067b82 */ /* 0x000ea20000000a00 */
[----:B------:R-:W-:Y:S01]  /*04b0*/  LEA R26, R13, UR10, 0x1 ;  /* 0x0000000a0d1a7c11 */ /* 0x000fe2000f8e08ff */
[----:B------:R-:W-:Y:S01]  /*04c0*/  UMOV UR4, URZ ;  /* 0x0000003f00047c82 */ /* 0x000fe20008000000 */
[----:B------:R-:W-:Y:S01]  /*04d0*/  SHF.R.U32.HI R5, RZ, 0x1f, R4 ;  /* 0x0000001fff057819 */ /* 0x000fe20000011604 */
[----:B------:R-:W-:Y:S01]  /*04e0*/  IMAD.HI R0, R3, 0x38e38e39, RZ ;  /* 0x38e38e3903007827 */ /* 0x000fe200078e02ff */
[----:B------:R-:W-:Y:S01]  /*04f0*/  UMOV UR15, UR10 ;  /* 0x0000000a000f7c82 */ /* 0x000fe20008000000 */
[----:B------:R-:W-:Y:S01]  /*0500*/  UMOV UR14, UR11 ;  /* 0x0000000b000e7c82 */ /* 0x000fe20008000000 */
[----:B------:R-:W-:-:S02]  /*0510*/  LEA.HI.SX32 R9, R4, R5, 0x15 ;  /* 0x0000000504097211 */ /* 0x000fc400078faaff */
[----:B------:R-:W3:Y:S01]  /*0520*/  LDC.64 R4, c[0x0][0x210] ;  /* 0x00008400ff047b82 */ /* 0x000ee20000000a00 */
[----:B------:R-:W-:Y:S02]  /*0530*/  SHF.R.U32.HI R11, RZ, 0x1f, R0 ;  /* 0x0000001fff0b7819 */ /* 0x000fe40000011600 */
[----:B------:R-:W-:Y:S01]  /*0540*/  IMAD R9, R9, -0x2400, R2 ;  /* 0xffffdc0009097824 */ /* 0x000fe200078e0202 */
[----:B------:R-:W-:Y:S02]  /*0550*/  LOP3.LUT R2, R28, 0x18, R19, 0x48, !PT ;  /* 0x000000181c027812 */ /* 0x000fe400078e4813 */
[----:B------:R-:W-:Y:S01]  /*0560*/  LEA.HI.SX32 R8, R0, R11, 0x15 ;  /* 0x0000000b00087211 */ /* 0x000fe200078faaff */
[----:B------:R-:W-:Y:S01]  /*0570*/  IMAD.SHL.U32 R11, R23, 0x40, RZ ;  /* 0x00000040170b7824 */ /* 0x000fe200078e00ff */
[----:B------:R-:W-:Y:S01]  /*0580*/  LOP3.LUT R0, R28, 0x18, RZ, 0xc0, !PT ;  /* 0x000000181c007812 */ /* 0x000fe200078ec0ff */
[----:B------:R-:W-:Y:S02]  /*0590*/  IMAD R25, R25, 0x20, R2 ;  /* 0x0000002019197824 */ /* 0x000fe400078e0202 */
[----:B------:R-:W-:-:S02]  /*05a0*/  IMAD R3, R8, -0x2400, R3 ;  /* 0xffffdc0008037824 */ /* 0x000fc400078e0203 */
[----:B------:R-:W-:Y:S01]  /*05b0*/  IMAD R17, R9, 0xc00, R0 ;  /* 0x00000c0009117824 */ /* 0x000fe200078e0200 */
[----:B------:R-:W-:Y:S01]  /*05c0*/  LOP3.LUT R9, R29, 0x1e, RZ, 0xc0, !PT ;  /* 0x0000001e1d097812 */ /* 0x000fe200078ec0ff */
[----:B------:R-:W-:Y:S01]  /*05d0*/  IMAD R24, R24, 0x20, R2 ;  /* 0x0000002018187824 */ /* 0x000fe200078e0202 */
[----:B------:R-:W-:Y:S01]  /*05e0*/  LEA R13, R25, UR10, 0x1 ;  /* 0x0000000a190d7c11 */ /* 0x000fe2000f8e08ff */
[----:B------:R-:W-:Y:S01]  /*05f0*/  IMAD R3, R3, 0xc00, R0 ;  /* 0x00000c0003037824 */ /* 0x000fe200078e0200 */
[----:B------:R-:W-:Y:S01]  /*0600*/  SHF.R.U32.HI R2, RZ, 0x1, R19 ;  /* 0x00000001ff027819 */ /* 0x000fe20000011613 */
[--C-:B--2---:R-:W-:Y:S01]  /*0610*/  IMAD.WIDE R16, R17, 0x2, R6.reuse ;  /* 0x0000000211107825 */ /* 0x104fe200078e0206 */
[----:B------:R-:W-:Y:S02]  /*0620*/  LEA R15, R24, UR10, 0x1 ;  /* 0x0000000a180f7c11 */ /* 0x000fe4000f8e08ff */
[----:B------:R-:W-:Y:S01]  /*0630*/  SGXT.U32 R2, R2, 0x2 ;  /* 0x000000020202781a */ /* 0x000fe20000000000 */
[----:B------:R-:W-:Y:S01]  /*0640*/  IMAD.WIDE R6, R3, 0x2, R6 ;  /* 0x0000000203067825 */ /* 0x000fe200078e0206 */
[----:B------:R-:W-:-:S02]  /*0650*/  SHF.R.U32.HI R3, RZ, 0x3, R19 ;  /* 0x00000003ff037819 */ /* 0x000fc40000011613 */
[-C--:B------:R-:W-:Y:S01]  /*0660*/  LOP3.LUT R0, R23, R2.reuse, RZ, 0x3c, !PT ;  /* 0x0000000217007212 */ /* 0x080fe200078e3cff */
[--C-:B---3--:R-:W-:Y:S01]  /*0670*/  IMAD.WIDE.U32 R8, R9, 0x2, R4.reuse ;  /* 0x0000000209087825 */ /* 0x108fe200078e0004 */
[----:B------:R-:W-:Y:S02]  /*0680*/  SGXT.U32 R3, R3, 0x1 ;  /* 0x000000010303781a */ /* 0x000fe40000000000 */
[----:B------:R-:W-:Y:S01]  /*0690*/  IADD3 R34, P1, R16, 0xc0, RZ ;  /* 0x000000c010227810 */ /* 0x000fe20007f3e0ff */
[----:B------:R-:W-:Y:S01]  /*06a0*/  IMAD.WIDE.U32 R4, R31, 0x4, R4 ;  /* 0x000000041f047825 */ /* 0x000fe200078e0004 */
[----:B------:R-:W-:Y:S01]  /*06b0*/  @!PT LDS RZ, [RZ] ;  /* 0x00000000fffff984 */ /* 0x000fe20000000800 */
[----:B------:R-:W-:Y:S01]  /*06c0*/  @!PT LDS RZ, [RZ] ;  /* 0x00000000fffff984 */ /* 0x000fe20000000800 */
[----:B------:R-:W-:Y:S01]  /*06d0*/  @!PT LDS RZ, [RZ] ;  /* 0x00000000fffff984 */ /* 0x000fe20000000800 */
[----:B------:R-:W-:Y:S01]  /*06e0*/  LDGSTS.E [R26], desc[UR16][R8.64] ;  /* 0x00000000081a7fae */ /* 0x000fe2000b921850 */
[----:B------:R-:W-:Y:S02]  /*06f0*/  LOP3.LUT R10, R3, R2, RZ, 0x3c, !PT ;  /* 0x00000002030a7212 */ /* 0x000fe400078e3cff */
[----:B------:R-:W-:Y:S01]  /*0700*/  LOP3.LUT R32, R2, 0x2, R3, 0x1e, !PT ;  /* 0x0000000202207812 */ /* 0x000fe200078e1e03 */
[----:B------:R-:W0:Y:S01]  /*0710*/  LDGDEPBAR ;  /* 0x00000000000079af */ /* 0x000e220000000000 */
[----:B------:R-:W-:Y:S01]  /*0720*/  LOP3.LUT R2, R2, 0x2, R23, 0x1e, !PT ;  /* 0x0000000202027812 */ /* 0x000fe200078e1e17 */
[----:B------:R-:W-:Y:S01]  /*0730*/  IMAD.X R35, RZ, RZ, R17, P1 ;  /* 0x000000ffff237224 */ /* 0x000fe200008e0611 */
[----:B------:R-:W-:Y:S01]  /*0740*/  IADD3 R31, P0, R6, 0xc0, RZ ;  /* 0x000000c0061f7810 */ /* 0x000fe20007f1e0ff */
[----:B------:R-:W-:Y:S01]  /*0750*/  LDGSTS.E.BYPASS.128 [R13+0xc00], desc[UR16][R16.64] ;  /* 0x00c00000100d7fae */ /* 0x000fe2000b901c50 */
[----:B------:R-:W-:Y:S01]  /*0760*/  IMAD.SHL.U32 R33, R32, 0x8, RZ ;  /* 0x0000000820217824 */ /* 0x000fe200078e00ff */
[----:B------:R-:W-:Y:S01]  /*0770*/  IADD3 R32, P2, R4, 0xc0, RZ ;  /* 0x000000c004207810 */ /* 0x000fe20007f5e0ff */
[----:B------:R-:W-:Y:S01]  /*0780*/  IMAD.SHL.U32 R3, R2, 0x8, RZ ;  /* 0x0000000802037824 */ /* 0x000fe200078e00ff */
[----:B------:R-:W-:Y:S01]  /*0790*/  LDGSTS.E.BYPASS.128 [R15+0xc00], desc[UR16][R6.64] ;  /* 0x00c00000060f7fae */ /* 0x000fe2000b901c50 */
[----:B------:R-:W-:-:S03]  /*07a0*/  IMAD.X R37, RZ, RZ, R7, P0 ;  /* 0x000000ffff257224 */ /* 0x000fc600000e0607 */
[----:B------:R-:W0:Y:S01]  /*07b0*/  LDGDEPBAR ;  /* 0x00000000000079af */ /* 0x000e220000000000 */
[----:B------:R-:W-:Y:S01]  /*07c0*/  LOP3.LUT R2, R18, R3, RZ, 0xfc, !PT ;  /* 0x0000000312027212 */ /* 0x000fe200078efcff */
[----:B------:R-:W-:Y:S06]  /*07d0*/  BAR.SYNC.DEFER_BLOCKING 0x0 ;  /* 0x0000000000007b1d */ /* 0x000fec0000010000 */
[----:B------:R-:W-:Y:S01]  /*07e0*/  @!PT LDS RZ, [RZ] ;  /* 0x00000000fffff984 */ /* 0x000fe20000000800 */
[----:B------:R-:W-:Y:S01]  /*07f0*/  @!PT LDS RZ, [RZ] ;  /* 0x00000000fffff984 */ /* 0x000fe20000000800 */
[----:B------:R-:W-:Y:S01]  /*0800*/  @!PT LDS RZ, [RZ] ;  /* 0x00000000fffff984 */ /* 0x000fe20000000800 */
[----:B------:R-:W-:Y:S04]  /*0810*/  LDGSTS.E [R26+0x400], desc[UR16][R8.64+0x40] ;  /* 0x00400040081a7fae */ /* 0x000fe8000b921850 */
[----:B------:R-:W0:Y:S04]  /*0820*/  LDGDEPBAR ;  /* 0x00000000000079af */ /* 0x000e280000000000 */
[----:B------:R-:W-:Y:S04]  /*0830*/  LDGSTS.E.BYPASS.128 [R13+0x2c00], desc[UR16][R16.64+0x40] ;  /* 0x02c00040100d7fae */ /* 0x000fe8000b901c50 */
[----:B------:R-:W-:Y:S04]  /*0840*/  LDGSTS.E.BYPASS.128 [R15+0x2c00], desc[UR16][R6.64+0x40] ;  /* 0x02c00040060f7fae */ /* 0x000fe8000b901c50 */
[----:B------:R-:W0:Y:S01]  /*0850*/  LDGDEPBAR ;  /* 0x00000000000079af */ /* 0x000e220000000000 */
[----:B------:R-:W-:Y:S06]  /*0860*/  BAR.SYNC.DEFER_BLOCKING 0x0 ;  /* 0x0000000000007b1d */ /* 0x000fec0000010000 */
[----:B------:R-:W-:Y:S01]  /*0870*/  @!PT LDS RZ, [RZ] ;  /* 0x00000000fffff984 */ /* 0x000fe20000000800 */
[----:B------:R-:W-:Y:S01]  /*0880*/  @!PT LDS RZ, [RZ] ;  /* 0x00000000fffff984 */ /* 0x000fe20000000800 */
[----:B------:R-:W-:Y:S01]  /*0890*/  @!PT LDS RZ, [RZ] ;  /* 0x00000000fffff984 */ /* 0x000fe20000000800 */
[----:B------:R2:W-:Y:S04]  /*08a0*/  LDGSTS.E [R26+0x800], desc[UR16][R8.64+0x80] ;  /* 0x00800080081a7fae */ /* 0x0005e8000b921850 */
[----:B------:R-:W0:Y:S04]  /*08b0*/  LDGDEPBAR ;  /* 0x00000000000079af */ /* 0x000e280000000000 */
[----:B------:R3:W-:Y:S04]  /*08c0*/  LDGSTS.E.BYPASS.128 [R13+0x4c00], desc[UR16][R16.64+0x80] ;  /* 0x04c00080100d7fae */ /* 0x0007e8000b901c50 */
[----:B------:R4:W-:Y:S01]  /*08d0*/  LDGSTS.E.BYPASS.128 [R15+0x4c00], desc[UR16][R6.64+0x80] ;  /* 0x04c00080060f7fae */ /* 0x0009e2000b901c50 */
[----:B--2---:R-:W-:Y:S01]  /*08e0*/  LOP3.LUT R8, R11, R20, RZ, 0xfc, !PT ;  /* 0x000000140b087212 */ /* 0x004fe200078efcff */
[----:B------:R-:W-:-:S02]  /*08f0*/  IMAD.SHL.U32 R9, R0, 0x8, RZ ;  /* 0x0000000800097824 */ /* 0x000fc400078e00ff */
[----:B------:R-:W0:Y:S01]  /*0900*/  LDGDEPBAR ;  /* 0x00000000000079af */ /* 0x000e220000000000 */
[----:B------:R-:W-:Y:S01]  /*0910*/  LOP3.LUT R8, R8, 0x7, R19, 0xf8, !PT ;  /* 0x0000000708087812 */ /* 0x000fe200078ef813 */
[----:B------:R-:W-:Y:S01]  /*0920*/  IMAD.SHL.U32 R11, R10, 0x8, RZ ;  /* 0x000000080a0b7824 */ /* 0x000fe200078e00ff */
[----:B------:R-:W-:Y:S02]  /*0930*/  LOP3.LUT R22, R9, R18, RZ, 0xfc, !PT ;  /* 0x0000001209167212 */ /* 0x000fe400078efcff */
[----:B---3--:R-:W-:Y:S01]  /*0940*/  CS2R R16, SRZ ;  /* 0x0000000000107805 */ /* 0x008fe2000001ff00 */
[----:B------:R-:W-:Y:S01]  /*0950*/  IMAD.SHL.U32 R30, R8, 0x20, RZ ;  /* 0x00000020081e7824 */ /* 0x000fe200078e00ff */
[----:B------:R-:W-:Y:S02]  /*0960*/  LEA R8, R22, UR10, 0x1 ;  /* 0x0000000a16087c11 */ /* 0x000fe4000f8e08ff */
[----:B----4-:R-:W-:Y:S02]  /*0970*/  CS2R R6, SRZ ;  /* 0x0000000000067805 */ /* 0x010fe4000001ff00 */
[----:B------:R-:W-:-:S02]  /*0980*/  LOP3.LUT R0, R30, R11, RZ, 0xfc, !PT ;  /* 0x0000000b1e007212 */ /* 0x000fc400078efcff */
[----:B------:R-:W-:Y:S01]  /*0990*/  LOP3.LUT R3, R30, R33, RZ, 0xfc, !PT ;  /* 0x000000211e037212 */ /* 0x000fe200078efcff */
[----:B------:R-:W-:Y:S01]  /*09a0*/  IMAD.X R33, RZ, RZ, R5, P2 ;  /* 0x000000ffff217224 */ /* 0x000fe200010e0605 */
[----:B------:R-:W-:Y:S02]  /*09b0*/  LEA R12, R0, UR10, 0x1 ;  /* 0x0000000a000c7c11 */ /* 0x000fe4000f8e08ff */
[----:B------:R-:W-:Y:S02]  /*09c0*/  CS2R R4, SRZ ;  /* 0x0000000000047805 */ /* 0x000fe4000001ff00 */
[----:B------:R-:W-:Y:S02]  /*09d0*/  LOP3.LUT R30, R19, 0x1f, RZ, 0xc0, !PT ;  /* 0x0000001f131e7812 */ /* 0x000fe400078ec0ff */
[----:B------:R-:W-:Y:S01]  /*09e0*/  CS2R R18, SRZ ;  /* 0x0000000000127805 */ /* 0x000fe2000001ff00 */
[----:B------:R-:W-:-:S04]  /*09f0*/  DEPBAR.LE SB0, 0x4 ;  /* 0x000081000000791a */ /* 0x000fc80000000000 */
[----:B------:R-:W-:Y:S06]  /*0a00*/  BAR.SYNC.DEFER_BLOCKING 0x0 ;  /* 0x0000000000007b1d */ /* 0x000fec0000010000 */
[----:B------:R-:W2:Y:S04]  /*0a10*/  LDSM.16.M88.4 R8, [R8] ;  /* 0x000000000808783b */ /* 0x000ea80000000200 */
[----:B------:R-:W3:Y:S02]  /*0a20*/  LDSM.16.M88.4 R12, [R12+0xc00] ;  /* 0x000c00000c0c783b */ /* 0x000ee40000000200 */
.L_x_0:
[----:B--23--:R-:W-:Y:S01]  /*0a30*/  HMMA.16816.F32.BF16 R4, R8, R12, R4 ;  /* 0x0000000c0804723c */ /* 0x00cfe20000041804 */
[----:B------:R-:W-:Y:S01]  /*0a40*/  UIADD3 UR12, UR12, 0x1, URZ ;  /* 0x000000010c0c7890 */ /* 0x000fe2000fffe03f */
[----:B------:R-:W-:Y:S01]  /*0a50*/  IMAD.MOV.U32 R36, RZ, RZ, R31 ;  /* 0x000000ffff247224 */ /* 0x000fe200078e001f */
[----:B------:R-:W-:Y:S02]  /*0a60*/  UIADD3 UR4, UR4, 0x1, URZ ;  /* 0x0000000104047890 */ /* 0x000fe4000fffe03f */
[----:B------:R-:W-:Y:S01]  /*0a70*/  UISETP.GE.AND UP2, UPT, UR12, 0x3, UPT ;  /* 0x000000030c00788c */ /* 0x000fe2000bf46270 */
[----:B------:R-:W-:Y:S01]  /*0a80*/  HMMA.16816.F32.BF16 R8, R8, R14, R16 ;  /* 0x0000000e0808723c */ /* 0x000fe20000041810 */
[----:B------:R-:W-:Y:S02]  /*0a90*/  LEA R12, R2, UR15, 0x1 ;  /* 0x0000000f020c7c11 */ /* 0x000fe4000f8e08ff */
[----:B------:R-:W-:-:S04]  /*0aa0*/  USEL UR12, UR12, URZ, !UP2 ;  /* 0x0000003f0c0c7287 */ /* 0x000fc8000d000000 */
[----:B------:R-:W-:Y:S01]  /*0ab0*/  LEA R16, R3, UR14, 0x1 ;  /* 0x0000000e03107c11 */ /* 0x000fe2000f8e08ff */
[----:B------:R-:W-:Y:S01]  /*0ac0*/  LDSM.16.M88.4 R12, [R12] ;  /* 0x000000000c0c783b */ /* 0x000fe20000000200 */
[----:B------:R-:W-:-:S04]  /*0ad0*/  UIADD3 UR14, UR13, 0x20, URZ ;  /* 0x000000200d0e7890 */ /* 0x000fc8000fffe03f */
[----:B------:R-:W2:Y:S01]  /*0ae0*/  LDSM.16.M88.4 R16, [R16] ;  /* 0x000000001010783b */ /* 0x000ea20000000200 */
[----:B------:R-:W-:Y:S02]  /*0af0*/  UISETP.GE.U32.AND UP1, UPT, UR14, 0xba0, UPT ;  /* 0x00000ba00e00788c */ /* 0x000fe4000bf26070 */
[----:B------:R-:W-:Y:S01]  /*0b00*/  ULEA UR14, UR12, UR11, 0xd ;  /* 0x0000000b0c0e7291 */ /* 0x000fe2000f8e683f */
[----:B------:R-:W-:Y:S03]  /*0b10*/  BAR.SYNC.DEFER_BLOCKING 0x0 ;  /* 0x0000000000007b1d */ /* 0x000fe60000010000 */
[----:B------:R-:W-:Y:S01]  /*0b20*/  PLOP3.LUT P0, PT, PT, PT, UP1, 0x80, 0x0 ;  /* 0x000000000000781c */ /* 0x000fe20003f0f018 */
[----:B------:R-:W-:-:S04]  /*0b30*/  UISETP.GE.AND UP1, UPT, UR4, 0x3, UPT ;  /* 0x000000030400788c */ /* 0x000fc8000bf26270 */
[----:B------:R-:W-:-:S04]  /*0b40*/  USEL UR4, UR4, URZ, !UP1 ;  /* 0x0000003f04047287 */ /* 0x000fc8000c800000 */
[----:B------:R-:W-:Y:S01]  /*0b50*/  ULEA UR15, UR4, UR11, 0xd ;  /* 0x0000000b040f7291 */ /* 0x000fe2000f8e683f */
[----:B--2---:R-:W-:Y:S06]  /*0b60*/  HMMA.16816.F32.BF16 R4, R12, R16, R4 ;  /* 0x000000100c04723c */ /* 0x004fec0000041804 */
[----:B------:R-:W-:Y:S01]  /*0b70*/  HMMA.16816.F32.BF16 R8, R12, R18, R8 ;  /* 0x000000120c08723c */ /* 0x000fe20000041808 */
[----:B------:R-:W-:Y:S02]  /*0b80*/  LEA R17, R24, UR14, 0x1 ;  /* 0x0000000e18117c11 */ /* 0x000fe4000f8e08ff */
[----:B------:R-:W-:-:S04]  /*0b90*/  LEA R16, R0, UR15, 0x1 ;  /* 0x0000000f00107c11 */ /* 0x000fc8000f8e08ff */
[----:B------:R-:W-:Y:S01]  /*0ba0*/  IMAD.U32 R13, RZ, RZ, UR12 ;  /* 0x0000000cff0d7e24 */ /* 0x000fe2000f8e00ff */
[----:B------:R-:W-:Y:S01]  /*0bb0*/  LEA R15, R25, UR14, 0x1 ;  /* 0x0000000e190f7c11 */ /* 0x000fe2000f8e08ff */
[----:B------:R-:W-:Y:S02]  /*0bc0*/  ULEA UR14, UR4, UR10, 0xa ;  /* 0x0000000a040e7291 */ /* 0x000fe4000f8e503f */
[----:B------:R-:W-:Y:S01]  /*0bd0*/  IMAD R13, R13, 0x400, R26 ;  /* 0x000004000d0d7824 */ /* 0x000fe200078e021a */
[----:B------:R-:W-:Y:S02]  /*0be0*/  UIADD3 UR12, UR12, 0x1, URZ ;  /* 0x000000010c0c7890 */ /* 0x000fe4000fffe03f */
[----:B------:R-:W-:Y:S01]  /*0bf0*/  UIADD3 UR4, UR4, 0x1, URZ ;  /* 0x0000000104047890 */ /* 0x000fe2000fffe03f */
[----:B------:R-:W-:Y:S01]  /*0c00*/  LEA R31, R22, UR14, 0x1 ;  /* 0x0000000e161f7c11 */ /* 0x000fe2000f8e08ff */
[----:B------:R-:W-:Y:S01]  /*0c10*/  @!PT LDS RZ, [RZ] ;  /* 0x00000000fffff984 */ /* 0x000fe20000000800 */
[----:B------:R-:W-:Y:S01]  /*0c20*/  @!PT LDS RZ, [RZ] ;  /* 0x00000000fffff984 */ /* 0x000fe20000000800 */
[----:B------:R-:W-:Y:S01]  /*0c30*/  @!PT LDS RZ, [RZ] ;  /* 0x00000000fffff984 */ /* 0x000fe20000000800 */
[----:B------:R-:W-:Y:S01]  /*0c40*/  LDGSTS.E [R13], desc[UR16][R32.64], !P0 ;  /* 0x00000000200d7fae */ /* 0x000fe2000c121850 */
[----:B------:R-:W-:-:S03]  /*0c50*/  UISETP.GE.AND UP2, UPT, UR12, 0x3, UPT ;  /* 0x000000030c00788c */ /* 0x000fc6000bf46270 */
[----:B------:R-:W0:Y:S01]  /*0c60*/  LDGDEPBAR ;  /* 0x00000000000079af */ /* 0x000e220000000000 */
[----:B------:R-:W-:-:S03]  /*0c70*/  USEL UR12, UR12, URZ, !UP2 ;  /* 0x0000003f0c0c7287 */ /* 0x000fc6000d000000 */
[----:B------:R2:W-:Y:S04]  /*0c80*/  LDGSTS.E.BYPASS.128 [R15], desc[UR16][R34.64], !P0 ;  /* 0x00000000220f7fae */ /* 0x0005e8000c101c50 */
[----:B------:R3:W-:Y:S04]  /*0c90*/  LDGSTS.E.BYPASS.128 [R17], desc[UR16][R36.64], !P0 ;  /* 0x0000000024117fae */ /* 0x0007e8000c101c50 */
[----:B------:R-:W0:Y:S01]  /*0ca0*/  LDGDEPBAR ;  /* 0x00000000000079af */ /* 0x000e220000000000 */
[----:B------:R-:W-:-:S04]  /*0cb0*/  DEPBAR.LE SB0, 0x4 ;  /* 0x000081000000791a */ /* 0x000fc80000000000 */
[----:B------:R-:W-:Y:S06]  /*0cc0*/  BAR.SYNC.DEFER_BLOCKING 0x0 ;  /* 0x0000000000007b1d */ /* 0x000fec0000010000 */
[----:B--2---:R-:W-:Y:S04]  /*0cd0*/  LDSM.16.M88.4 R12, [R31] ;  /* 0x000000001f0c783b */ /* 0x004fe80000000200 */
[----:B---3--:R-:W2:Y:S02]  /*0ce0*/  LDSM.16.M88.4 R16, [R16] ;  /* 0x000000001010783b */ /* 0x008ea40000000200 */
[----:B--2---:R-:W-:Y:S06]  /*0cf0*/  HMMA.16816.F32.BF16 R4, R12, R16, R4 ;  /* 0x000000100c04723c */ /* 0x004fec0000041804 */
[----:B------:R-:W-:Y:S01]  /*0d00*/  HMMA.16816.F32.BF16 R8, R12, R18, R8 ;  /* 0x000000120c08723c */ /* 0x000fe20000041808 */
[----:B------:R-:W-:-:S06]  /*0d10*/  LEA R17, R3, UR15, 0x1 ;  /* 0x0000000f03117c11 */ /* 0x000fcc000f8e08ff */
        /* <DEDUP_REMOVED lines=119> */
[----:B------:R-:W-:Y:S02]  /*1490*/  UIADD3 UR14, UR13, 0xa0, URZ ;  /* 0x000000a00d0e7890 */ /* 0x000fe4000fffe03f */
[----:B------:R-:W-:Y:S02]  /*14a0*/  UIADD3 UR13, UR13, 0xc0, URZ ;  /* 0x000000c00d0d7890 */ /* 0x000fe4000fffe03f */
[----:B------:R-:W2:Y:S01]  /*14b0*/  LDSM.16.M88.4 R12, [R12] ;  /* 0x000000000c0c783b */ /* 0x000ea20000000200 */
[----:B------:R-:W-:Y:S02]  /*14c0*/  UISETP.GE.U32.AND UP1, UPT, UR14, 0xba0, UPT ;  /* 0x00000ba00e00788c */ /* 0x000fe4000bf26070 */
[----:B------:R-:W-:Y:S01]  /*14d0*/  ULEA UR14, UR12, UR11, 0xd ;  /* 0x0000000b0c0e7291 */ /* 0x000fe2000f8e683f */
[----:B------:R-:W-:Y:S03]  /*14e0*/  BAR.SYNC.DEFER_BLOCKING 0x0 ;  /* 0x0000000000007b1d */ /* 0x000fe60000010000 */
[----:B------:R-:W-:Y:S01]  /*14f0*/  PLOP3.LUT P0, PT, PT, PT, UP1, 0x80, 0x0 ;  /* 0x000000000000781c */ /* 0x000fe20003f0f018 */
[----:B------:R-:W-:-:S04]  /*1500*/  UISETP.GE.AND UP1, UPT, UR4, 0x3, UPT ;  /* 0x000000030400788c */ /* 0x000fc8000bf26270 */
[----:B------:R-:W-:Y:S02]  /*1510*/  USEL UR4, UR4, URZ, !UP1 ;  /* 0x0000003f04047287 */ /* 0x000fe4000c800000 */
[----:B------:R-:W-:Y:S02]  /*1520*/  UISETP.GE.U32.AND UP1, UPT, UR13, 0xba0, UPT ;  /* 0x00000ba00d00788c */ /* 0x000fe4000bf26070 */
[----:B------:R-:W-:-:S06]  /*1530*/  ULEA UR15, UR4, UR11, 0xd ;  /* 0x0000000b040f7291 */ /* 0x000fcc000f8e683f */
[----:B------:R-:W-:Y:S01]  /*1540*/  LEA R31, R0, UR15, 0x1 ;  /* 0x0000000f001f7c11 */ /* 0x000fe2000f8e08ff */
[----:B--2---:R-:W-:Y:S06]  /*1550*/  HMMA.16816.F32.BF16 R4, R12, R16, R4 ;  /* 0x000000100c04723c */ /* 0x004fec0000041804 */
[----:B------:R-:W-:Y:S01]  /*1560*/  HMMA.16816.F32.BF16 R8, R12, R18, R8 ;  /* 0x000000120c08723c */ /* 0x000fe20000041808 */
[----:B------:R-:W-:-:S06]  /*1570*/  LEA R17, R24, UR14, 0x1 ;  /* 0x0000000e18117c11 */ /* 0x000fcc000f8e08ff */
        /* <DEDUP_REMOVED lines=15> */
[----:B------:R3:W-:Y:S01]  /*1670*/  LDGSTS.E.BYPASS.128 [R17], desc[UR16][R36.64+0x100], !P0 ;  /* 0x0000010024117fae */ /* 0x0007e2000c101c50 */
[----:B------:R-:W-:Y:S01]  /*1680*/  PLOP3.LUT P0, PT, PT, PT, UP1, 0x80, 0x0 ;  /* 0x000000000000781c */ /* 0x000fe20003f0f018 */
[----:B------:R-:W-:Y:S02]  /*1690*/  UISETP.GE.AND UP1, UPT, UR4, 0x3, UPT ;  /* 0x000000030400788c */ /* 0x000fe4000bf26270 */
[----:B------:R-:W0:Y:S02]  /*16a0*/  LDGDEPBAR ;  /* 0x00000000000079af */ /* 0x000e240000000000 */
[----:B------:R-:W-:-:S02]  /*16b0*/  USEL UR4, UR4, URZ, !UP1 ;  /* 0x0000003f04047287 */ /* 0x000fc4000c800000 */
[----:B------:R-:W-:Y:S01]  /*16c0*/  UISETP.GE.U32.AND UP1, UPT, UR13, 0xbe0, UPT ;  /* 0x00000be00d00788c */ /* 0x000fe2000bf26070 */
[----:B------:R-:W-:-:S04]  /*16d0*/  DEPBAR.LE SB0, 0x4 ;  /* 0x000081000000791a */ /* 0x000fc80000000000 */
[----:B------:R-:W-:Y:S06]  /*16e0*/  BAR.SYNC.DEFER_BLOCKING 0x0 ;  /* 0x0000000000007b1d */ /* 0x000fec0000010000 */
[----:B--2---:R-:W-:Y:S04]  /*16f0*/  LDSM.16.M88.4 R12, [R14] ;  /* 0x000000000e0c783b */ /* 0x004fe80000000200 */
[----:B---3--:R2:W3:Y:S02]  /*1700*/  LDSM.16.M88.4 R16, [R31] ;  /* 0x000000001f10783b */ /* 0x0084e40000000200 */
[----:B--2---:R-:W-:Y:S01]  /*1710*/  LEA R31, R2, UR14, 0x1 ;  /* 0x0000000e021f7c11 */ /* 0x004fe2000f8e08ff */
[----:B------:R-:W-:Y:S01]  /*1720*/  ULEA UR14, UR12, UR11, 0xd ;  /* 0x0000000b0c0e7291 */ /* 0x000fe2000f8e683f */
[----:B---3--:R-:W-:Y:S06]  /*1730*/  HMMA.16816.F32.BF16 R4, R12, R16, R4 ;  /* 0x000000100c04723c */ /* 0x008fec0000041804 */
[----:B------:R-:W-:Y:S01]  /*1740*/  HMMA.16816.F32.BF16 R8, R12, R18, R8 ;  /* 0x000000120c08723c */ /* 0x000fe20000041808 */
[----:B------:R-:W-:Y:S06]  /*1750*/  LDSM.16.M88.4 R16, [R31] ;  /* 0x000000001f10783b */ /* 0x000fec0000000200 */
[----:B------:R-:W-:Y:S01]  /*1760*/  LEA R12, R3, UR15, 0x1 ;  /* 0x0000000f030c7c11 */ /* 0x000fe2000f8e08ff */
[----:B------:R-:W-:-:S05]  /*1770*/  ULEA UR15, UR4, UR10, 0xa ;  /* 0x0000000a040f7291 */ /* 0x000fca000f8e503f */
[----:B------:R-:W2:Y:S05]  /*1780*/  LDSM.16.M88.4 R12, [R12] ;  /* 0x000000000c0c783b */ /* 0x000eaa0000000200 */
[----:B--2---:R-:W-:Y:S06]  /*1790*/  HMMA.16816.F32.BF16 R4, R16, R12, R4 ;  /* 0x0000000c1004723c */ /* 0x004fec0000041804 */
[----:B------:R-:W-:Y:S01]  /*17a0*/  HMMA.16816.F32.BF16 R16, R16, R14, R8 ;  /* 0x0000000e1010723c */ /* 0x000fe20000041808 */
[----:B------:R-:W-:-:S06]  /*17b0*/  LEA R13, R24, UR14, 0x1 ;  /* 0x0000000e180d7c11 */ /* 0x000fcc000f8e08ff */
[----:B------:R-:W-:Y:S01]  /*17c0*/  IMAD.U32 R9, RZ, RZ, UR12 ;  /* 0x0000000cff097e24 */ /* 0x000fe2000f8e00ff */
[----:B------:R-:W-:Y:S01]  /*17d0*/  LEA R11, R25, UR14, 0x1 ;  /* 0x0000000e190b7c11 */ /* 0x000fe2000f8e08ff */
[----:B------:R-:W-:Y:S01]  /*17e0*/  ULEA UR14, UR4, UR11, 0xd ;  /* 0x0000000b040e7291 */ /* 0x000fe2000f8e683f */
[----:B------:R-:W-:Y:S01]  /*17f0*/  LEA R8, R22, UR15, 0x1 ;  /* 0x0000000f16087c11 */ /* 0x000fe2000f8e08ff */
[----:B------:R-:W-:Y:S01]  /*1800*/  IMAD R9, R9, 0x400, R26 ;  /* 0x0000040009097824 */ /* 0x000fe200078e021a */
[----:B------:R-:W-:Y:S03]  /*1810*/  BAR.SYNC.DEFER_BLOCKING 0x0 ;  /* 0x0000000000007b1d */ /* 0x000fe60000010000 */
[----:B------:R-:W-:-:S03]  /*1820*/  LEA R12, R0, UR14, 0x1 ;  /* 0x0000000e000c7c11 */ /* 0x000fc6000f8e08ff */
[----:B------:R-:W-:Y:S01]  /*1830*/  @!PT LDS RZ, [RZ] ;  /* 0x00000000fffff984 */ /* 0x000fe20000000800 */
[----:B------:R-:W-:Y:S01]  /*1840*/  @!PT LDS RZ, [RZ] ;  /* 0x00000000fffff984 */ /* 0x000fe20000000800 */
[----:B------:R-:W-:Y:S01]  /*1850*/  @!PT LDS RZ, [RZ] ;  /* 0x00000000fffff984 */ /* 0x000fe20000000800 */
[----:B------:R2:W-:Y:S04]  /*1860*/  LDGSTS.E [R9], desc[UR16][R32.64+0x140], !P0 ;  /* 0x0000014020097fae */ /* 0x0005e8000c121850 */
[----:B------:R-:W0:Y:S04]  /*1870*/  LDGDEPBAR ;  /* 0x00000000000079af */ /* 0x000e280000000000 */
[----:B------:R3:W-:Y:S04]  /*1880*/  LDGSTS.E.BYPASS.128 [R11], desc[UR16][R34.64+0x140], !P0 ;  /* 0x00000140220b7fae */ /* 0x0007e8000c101c50 */
[----:B------:R4:W-:Y:S01]  /*1890*/  LDGSTS.E.BYPASS.128 [R13], desc[UR16][R36.64+0x140], !P0 ;  /* 0x00000140240d7fae */ /* 0x0009e2000c101c50 */
[----:B------:R-:W-:-:S02]  /*18a0*/  IADD3 R31, P0, R36, 0x180, RZ ;  /* 0x00000180241f7810 */ /* 0x000fc40007f1e0ff */
[----:B--2---:R-:W-:Y:S01]  /*18b0*/  IADD3 R32, P2, R32, 0x180, RZ ;  /* 0x0000018020207810 */ /* 0x004fe20007f5e0ff */
[----:B------:R-:W0:Y:S01]  /*18c0*/  LDGDEPBAR ;  /* 0x00000000000079af */ /* 0x000e220000000000 */
[----:B---3--:R-:W-:-:S03]  /*18d0*/  IADD3 R34, P1, R34, 0x180, RZ ;  /* 0x0000018022227810 */ /* 0x008fc60007f3e0ff */
[----:B------:R-:W-:Y:S02]  /*18e0*/  IMAD.X R33, RZ, RZ, R33, P2 ;  /* 0x000000ffff217224 */ /* 0x000fe400010e0621 */
[----:B----4-:R-:W-:Y:S01]  /*18f0*/  IMAD.X R37, RZ, RZ, R37, P0 ;  /* 0x000000ffff257224 */ /* 0x010fe200000e0625 */
[----:B------:R-:W-:Y:S01]  /*1900*/  PLOP3.LUT P0, PT, PT, PT, UP1, 0x80, 0x0 ;  /* 0x000000000000781c */ /* 0x000fe20003f0f018 */
[----:B------:R-:W-:Y:S01]  /*1910*/  IMAD.X R35, RZ, RZ, R35, P1 ;  /* 0x000000ffff237224 */ /* 0x000fe200008e0623 */
[----:B------:R-:W-:-:S04]  /*1920*/  DEPBAR.LE SB0, 0x4 ;  /* 0x000081000000791a */ /* 0x000fc80000000000 */
[----:B------:R-:W-:Y:S06]  /*1930*/  BAR.SYNC.DEFER_BLOCKING 0x0 ;  /* 0x0000000000007b1d */ /* 0x000fec0000010000 */
[----:B------:R-:W2:Y:S04]  /*1940*/  LDSM.16.M88.4 R8, [R8] ;  /* 0x000000000808783b */ /* 0x000ea80000000200 */
[----:B------:R-:W3:Y:S01]  /*1950*/  LDSM.16.M88.4 R12, [R12] ;  /* 0x000000000c0c783b */ /* 0x000ee20000000200 */
[----:B------:R-:W-:Y:S05]  /*1960*/  @!P0 BRA `(.L_x_0) ;  /* 0xfffffff000308947 */ /* 0x000fea000383ffff */
[----:B------:R-:W-:Y:S01]  /*1970*/  IABS R0, UR18 ;  /* 0x0000001200007c13 */ /* 0x000fe20008000000 */
[----:B------:R-:W-:Y:S01]  /*1980*/  UISETP.GE.AND UP2, UPT, UR18, URZ, UPT ;  /* 0x0000003f1200728c */ /* 0x000fe2000bf46270 */
[----:B------:R-:W-:-:S04]  /*1990*/  DEPBAR.LE SB0, 0x0 ;  /* 0x000080000000791a */ /* 0x000fc80000000000 */
[----:B------:R-:W-:Y:S01]  /*19a0*/  R2UR UR4, R0 ;  /* 0x00000000000472ca */ /* 0x000fe200000e0000 */
[----:B--2---:R-:W-:Y:S01]  /*19b0*/  IMAD.U32 R9, RZ, RZ, UR9 ;  /* 0x00000009ff097e24 */ /* 0x004fe2000f8e00ff */
[----:B------:R-:W-:Y:S01]  /*19c0*/  LOP3.LUT R29, R20, 0x6, R29, 0xf8, !PT ;  /* 0x00000006141d7812 */ /* 0x000fe200078ef81d */
[----:B------:R-:W-:Y:S01]  /*19d0*/  IMAD.SHL.U32 R0, R21, 0x2, RZ ;  /* 0x0000000215007824 */ /* 0x000fe200078e00ff */
[----:B------:R-:W-:Y:S02]  /*19e0*/  SHF.R.U32.HI R30, RZ, 0x2, R30 ;  /* 0x00000002ff1e7819 */ /* 0x000fe4000001161e */
[----:B------:R-:W-:Y:S02]  /*19f0*/  F2FP.BF16.F32.PACK_AB R4, R5, R4 ;  /* 0x000000040504723e */ /* 0x000fe400000010ff */
[----:B------:R-:W-:Y:S01]  /*1a00*/  F2FP.BF16.F32.PACK_AB R6, R7, R6 ;  /* 0x000000060706723e */ /* 0x000fe200000010ff */
[----:B------:R-:W-:Y:S01]  /*1a10*/  IMAD R29, R30, 0x88, R29 ;  /* 0x000000881e1d7824 */ /* 0x000fe200078e021d */
[----:B------:R-:W-:-:S02]  /*1a20*/  F2FP.BF16.F32.PACK_AB R16, R17, R16 ;  /* 0x000000101110723e */ /* 0x000fc400000010ff */
[----:B------:R-:W-:Y:S01]  /*1a30*/  F2FP.BF16.F32.PACK_AB R18, R19, R18 ;  /* 0x000000121312723e */ /* 0x000fe200000010ff */
[----:B------:R-:W-:Y:S01]  /*1a40*/  UIMAD.WIDE.U32 UR12, UR7, UR4, URZ ;  /* 0x00000004070c72a5 */ /* 0x000fe2000f8e003f */
[----:B------:R-:W-:Y:S01]  /*1a50*/  LEA R29, R29, UR10, 0x1 ;  /* 0x0000000a1d1d7c11 */ /* 0x000fe2000f8e08ff */
[----:B------:R-:W-:Y:S01]  /*1a60*/  BAR.SYNC.DEFER_BLOCKING 0x0 ;  /* 0x0000000000007b1d */ /* 0x000fe20000010000 */
[----:B------:R-:W-:Y:S01]  /*1a70*/  LOP3.LUT R9, R9, 0x78, R28, 0xf8, !PT ;  /* 0x0000007809097812 */ /* 0x000fe200078ef81c */
[----:B------:R-:W-:Y:S01]  /*1a80*/  UIMAD UR5, UR13, UR5, UR4 ;  /* 0x000000050d0572a4 */ /* 0x000fe2000f8e0204 */
[----:B------:R-:W-:Y:S02]  /*1a90*/  LOP3.LUT R23, R0, R23, RZ, 0xfc, !PT ;  /* 0x0000001700177212 */ /* 0x000fe400078efcff */
[----:B------:R-:W-:Y:S01]  /*1aa0*/  LOP3.LUT R0, R28, 0x78, RZ, 0xc0, !PT ;  /* 0x000000781c007812 */ /* 0x000fe200078ec0ff */
[----:B------:R-:W-:-:S04]  /*1ab0*/  UISETP.GT.U32.AND UP1, UPT, UR19, UR5, UPT ;  /* 0x000000051300728c */ /* 0x000fc8000bf24070 */
[----:B------:R-:W-:-:S05]  /*1ac0*/  IMAD R0, R23, 0x88, R0 ;  /* 0x0000008817007824 */ /* 0x000fca00078e0200 */
[----:B------:R-:W-:Y:S02]  /*1ad0*/  LEA R0, R0, UR10, 0x1 ;  /* 0x0000000a00007c11 */ /* 0x000fe4000f8e08ff */
[----:B------:R-:W-:-:S04]  /*1ae0*/  @!UP1 UIADD3 UR5, UR5, -UR19, URZ ;  /* 0x8000001305059290 */ /* 0x000fc8000fffe03f */
[----:B------:R-:W-:Y:S01]  /*1af0*/  UISETP.GT.U32.AND UP1, UPT, UR19, UR5, UPT ;  /* 0x000000051300728c */ /* 0x000fe2000bf24070 */
[----:B------:R2:W-:Y:S04]  /*1b00*/  STS [R29], R4 ;  /* 0x000000041d007388 */ /* 0x0005e80000000800 */
[----:B------:R2:W-:Y:S06]  /*1b10*/  STS [R29+0x880], R6 ;  /* 0x000880061d007388 */ /* 0x0005ec0000000800 */
[----:B------:R-:W-:Y:S01]  /*1b20*/  @!UP1 UIADD3 UR5, UR5, -UR19, URZ ;  /* 0x8000001305059290 */ /* 0x000fe2000fffe03f */
[----:B------:R2:W-:Y:S03]  /*1b30*/  STS [R29+0x80], R16 ;  /* 0x000080101d007388 */ /* 0x0005e60000000800 */
[----:B------:R-:W-:Y:S01]  /*1b40*/  @!UP2 UIADD3 UR5, -UR5, URZ, URZ ;  /* 0x0000003f0505a290 */ /* 0x000fe2000fffe13f */
[----:B------:R2:W-:Y:S03]  /*1b50*/  STS [R29+0x900], R18 ;  /* 0x000900121d007388 */ /* 0x0005e60000000800 */
[----:B------:R-:W-:-:S04]  /*1b60*/  USEL UR5, UR8, UR5, !UP0 ;  /* 0x0000000508057287 */ /* 0x000fc8000c000000 */
[----:B------:R-:W-:-:S04]  /*1b70*/  ULEA UR5, UR6, UR5, 0x3 ;  /* 0x0000000506057291 */ /* 0x000fc8000f8e183f */
[----:B------:R-:W-:-:S06]  /*1b80*/  USHF.L.U32 UR5, UR5, 0x4, URZ ;  /* 0x0000000405057899 */ /* 0x000fcc000800063f */
[----:B------:R-:W-:Y:S01]  /*1b90*/  LOP3.LUT R27, R27, UR5, RZ, 0xfc, !PT ;  /* 0x000000051b1b7c12 */ /* 0x000fe2000f8efcff */
[----:B------:R-:W-:Y:S03]  /*1ba0*/  BAR.SYNC.DEFER_BLOCKING 0x0 ;  /* 0x0000000000007b1d */ /* 0x000fe60000010000 */
[----:B------:R-:W-:-:S04]  /*1bb0*/  ISETP.GE.AND P0, PT, R27, 0x1, PT ;  /* 0x000000011b00780c */ /* 0x000fc80003f06270 */
[----:B------:R-:W-:-:S13]  /*1bc0*/  ISETP.LT.AND P0, PT, R9, 0x2400, !P0 ;  /* 0x000024000900780c */ /* 0x000fda0004701270 */
[----:B--2---:R-:W-:Y:S05]  /*1bd0*/  @!P0 EXIT ;  /* 0x000000000000894d */ /* 0x004fea0003800000 */
[----:B------:R-:W1:Y:S01]  /*1be0*/  LDS.128 R4, [R0] ;  /* 0x0000000000047984 */ /* 0x000e620000000c00 */
[----:B------:R-:W2:Y:S02]  /*1bf0*/  LDC.64 R2, c[0x0][0x220] ;  /* 0x00008800ff027b82 */ /* 0x000ea40000000a00 */
[----:B--2---:R-:W-:-:S05]  /*1c00*/  IMAD.WIDE R2, R9, 0x2, R2 ;  /* 0x0000000209027825 */ /* 0x004fca00078e0202 */
[----:B-1----:R-:W-:Y:S01]  /*1c10*/  STG.E.128 desc[UR16][R2.64], R4 ;  /* 0x0000000402007986 */ /* 0x002fe2000c101d10 */
[----:B------:R-:W-:Y:S05]  /*1c20*/  EXIT ;  /* 0x000000000000794d */ /* 0x000fea0003800000 */
.L_x_1:
[----:B------:R-:W-:-:S00]  /*1c30*/  BRA `(.L_x_1) ;  /* 0xfffffffc00fc7947 */ /* 0x000fc0000383ffff */
[----:B------:R-:W-:-:S00]  /*1c40*/  NOP ;  /* 0x0000000000007918 */ /* 0x000fc00000000000 */
        /* <DEDUP_REMOVED lines=11> */
.L_x_2:


//--------------------- .nv.shared.triton_mm      --------------------------
	.section	.nv.shared.triton_mm,"aw",@nobits
	.sectionflags	@""
	.align	16
	.zero		1024


//--------------------- .nv.constant0.triton_mm   --------------------------
	.section	.nv.constant0.triton_mm,"a",@progbits
	.sectionflags	@""
	.align	4
.nv.constant0.triton_mm:
	.zero		552
